//
// Generated by NVIDIA NVVM Compiler
//
// Compiler Build ID: CL-36424714
// Cuda compilation tools, release 13.0, V13.0.88
// Based on NVVM 20.0.0
//

.version 9.0
.target sm_100
.address_size 64

	// .globl	_Z24generate_identity_matrixPdi

.visible .entry _Z24generate_identity_matrixPdi(
	.param .u64 .ptr .align 1 _Z24generate_identity_matrixPdi_param_0,
	.param .u32 _Z24generate_identity_matrixPdi_param_1
)
{
	.reg .pred 	%p<6>;
	.reg .b32 	%r<16>;
	.reg .b64 	%rd<6>;

	ld.param.u64 	%rd1, [_Z24generate_identity_matrixPdi_param_0];
	ld.param.u32 	%r4, [_Z24generate_identity_matrixPdi_param_1];
	mov.u32 	%r6, %ctaid.y;
	mov.u32 	%r7, %ntid.y;
	mov.u32 	%r8, %tid.y;
	mad.lo.s32 	%r9, %r6, %r7, %r8;
	mov.u32 	%r10, %ctaid.x;
	mov.u32 	%r11, %ntid.x;
	mov.u32 	%r12, %tid.x;
	mad.lo.s32 	%r13, %r10, %r11, %r12;
	shl.b32 	%r3, %r4, 1;
	setp.ge.s32 	%p1, %r9, %r4;
	setp.ge.s32 	%p2, %r13, %r3;
	or.pred  	%p3, %p1, %p2;
	sub.s32 	%r14, %r13, %r4;
	setp.ne.s32 	%p4, %r9, %r14;
	or.pred  	%p5, %p3, %p4;
	@%p5 bra 	$L__BB0_2;
	cvta.to.global.u64 	%rd2, %rd1;
	mad.lo.s32 	%r15, %r3, %r9, %r13;
	mul.wide.s32 	%rd3, %r15, 8;
	add.s64 	%rd4, %rd2, %rd3;
	mov.b64 	%rd5, 4607182418800017408;
	st.global.u64 	[%rd4], %rd5;
$L__BB0_2:
	ret;

}
	// .globl	_Z9scale_rowPdii
.visible .entry _Z9scale_rowPdii(
	.param .u64 .ptr .align 1 _Z9scale_rowPdii_param_0,
	.param .u32 _Z9scale_rowPdii_param_1,
	.param .u32 _Z9scale_rowPdii_param_2
)
{
	.reg .pred 	%p<4>;
	.reg .b32 	%r<17>;
	.reg .b64 	%rd<8>;
	.reg .b64 	%fd<4>;

	ld.param.u64 	%rd2, [_Z9scale_rowPdii_param_0];
	ld.param.u32 	%r3, [_Z9scale_rowPdii_param_1];
	ld.param.u32 	%r5, [_Z9scale_rowPdii_param_2];
	mov.u32 	%r6, %ctaid.y;
	mov.u32 	%r7, %ntid.y;
	mov.u32 	%r8, %tid.y;
	mad.lo.s32 	%r9, %r6, %r7, %r8;
	mov.u32 	%r10, %ctaid.x;
	mov.u32 	%r11, %ntid.x;
	mov.u32 	%r12, %tid.x;
	mad.lo.s32 	%r13, %r10, %r11, %r12;
	shl.b32 	%r14, %r3, 1;
	mul.lo.s32 	%r2, %r5, %r14;
	add.s32 	%r15, %r2, %r5;
	cvt.s64.s32 	%rd1, %r15;
	setp.ne.s32 	%p1, %r9, %r5;
	setp.ge.s32 	%p2, %r13, %r14;
	or.pred  	%p3, %p1, %p2;
	@%p3 bra 	$L__BB1_2;
	cvta.to.global.u64 	%rd3, %rd2;
	shl.b64 	%rd4, %rd1, 3;
	add.s64 	%rd5, %rd3, %rd4;
	ld.global.f64 	%fd1, [%rd5];
	add.s32 	%r16, %r2, %r13;
	mul.wide.s32 	%rd6, %r16, 8;
	add.s64 	%rd7, %rd3, %rd6;
	ld.global.f64 	%fd2, [%rd7];
	div.rn.f64 	%fd3, %fd2, %fd1;
	st.global.f64 	[%rd7], %fd3;
$L__BB1_2:
	ret;

}
	// .globl	_Z12clear_columnPdii
.visible .entry _Z12clear_columnPdii(
	.param .u64 .ptr .align 1 _Z12clear_columnPdii_param_0,
	.param .u32 _Z12clear_columnPdii_param_1,
	.param .u32 _Z12clear_columnPdii_param_2
)
{
	.reg .pred 	%p<6>;
	.reg .b32 	%r<18>;
	.reg .b64 	%rd<9>;
	.reg .b64 	%fd<6>;

	ld.param.u64 	%rd1, [_Z12clear_columnPdii_param_0];
	ld.param.u32 	%r5, [_Z12clear_columnPdii_param_1];
	ld.param.u32 	%r4, [_Z12clear_columnPdii_param_2];
	mov.u32 	%r7, %ctaid.y;
	mov.u32 	%r8, %ntid.y;
	mov.u32 	%r9, %tid.y;
	mad.lo.s32 	%r1, %r7, %r8, %r9;
	mov.u32 	%r10, %ctaid.x;
	mov.u32 	%r11, %ntid.x;
	mov.u32 	%r12, %tid.x;
	mad.lo.s32 	%r13, %r10, %r11, %r12;
	shl.b32 	%r3, %r5, 1;
	setp.eq.s32 	%p1, %r1, %r4;
	setp.ge.s32 	%p2, %r13, %r3;
	setp.ge.s32 	%p3, %r1, %r5;
	or.pred  	%p4, %p2, %p3;
	or.pred  	%p5, %p4, %p1;
	@%p5 bra 	$L__BB2_2;
	cvta.to.global.u64 	%rd2, %rd1;
	mul.lo.s32 	%r14, %r3, %r1;
	add.s32 	%r15, %r14, %r4;
	mul.wide.s32 	%rd3, %r15, 8;
	add.s64 	%rd4, %rd2, %rd3;
	ld.global.f64 	%fd1, [%rd4];
	mad.lo.s32 	%r16, %r4, %r3, %r13;
	mul.wide.s32 	%rd5, %r16, 8;
	add.s64 	%rd6, %rd2, %rd5;
	ld.global.f64 	%fd2, [%rd6];
	mul.f64 	%fd3, %fd1, %fd2;
	add.s32 	%r17, %r14, %r13;
	mul.wide.s32 	%rd7, %r17, 8;
	add.s64 	%rd8, %rd2, %rd7;
	ld.global.f64 	%fd4, [%rd8];
	sub.f64 	%fd5, %fd4, %fd3;
	st.global.f64 	[%rd8], %fd5;
$L__BB2_2:
	ret;

}


// ===== COMPILED SASS (sm_100) =====

	.target	sm_100

	.elftype	@"ET_EXEC"


//--------------------- .note.nv.tkinfo           --------------------------
	.section	.note.nv.tkinfo,"",@"SHT_NOTE"
	.sectionflags	@"SHF_NOTE_NV_TKINFO"
	.tkinfo
        /*0018*/ 	.word	0x00000002
        /*0030*/ 	.string	""
        /*0030*/ 	.string	"ptxas"
        /*0030*/ 	.string	"Cuda compilation tools, release 13.0, V13.0.88"
        /*0030*/ 	.string	"Build cuda_13.0.r13.0/compiler.36424714_0"
        /*0030*/ 	.string	"-arch sm_100 -m 64 "



//--------------------- .note.nv.cuinfo           --------------------------
	.section	.note.nv.cuinfo,"",@"SHT_NOTE"
	.sectionflags	@"SHF_NOTE_NV_CUINFO"
        /*0018*/ 	.short	0x0002
        /*001a*/ 	.short	0x0064
        /*001c*/ 	.short	0x0082
	.zero		2


//--------------------- .nv.info                  --------------------------
	.section	.nv.info,"",@"SHT_CUDA_INFO"
	.align	4


	//----- nvinfo : EIATTR_REGCOUNT
	.align		4
        /*0000*/ 	.byte	0x04, 0x2f
        /*0002*/ 	.short	(.L_1 - .L_0)
	.align		4
.L_0:
        /*0004*/ 	.word	index@(_Z24generate_identity_matrixPdi)
        /*0008*/ 	.word	0x0000000a


	//----- nvinfo : EIATTR_FRAME_SIZE
	.align		4
.L_1:
        /*000c*/ 	.byte	0x04, 0x11
        /*000e*/ 	.short	(.L_3 - .L_2)
	.align		4
.L_2:
        /*0010*/ 	.word	index@(_Z24generate_identity_matrixPdi)
        /*0014*/ 	.word	0x00000000


	//----- nvinfo : EIATTR_REGCOUNT
	.align		4
.L_3:
        /*0018*/ 	.byte	0x04, 0x2f
        /*001a*/ 	.short	(.L_5 - .L_4)
	.align		4
.L_4:
        /*001c*/ 	.word	index@(_Z9scale_rowPdii)
        /*0020*/ 	.word	0x0000001a


	//----- nvinfo : EIATTR_FRAME_SIZE
	.align		4
.L_5:
        /*0024*/ 	.byte	0x04, 0x11
        /*0026*/ 	.short	(.L_7 - .L_6)
	.align		4
.L_6:
        /*0028*/ 	.word	index@($__internal_0_$__cuda_sm20_div_rn_f64_full)
        /*002c*/ 	.word	0x00000000


	//----- nvinfo : EIATTR_FRAME_SIZE
	.align		4
.L_7:
        /*0030*/ 	.byte	0x04, 0x11
        /*0032*/ 	.short	(.L_9 - .L_8)
	.align		4
.L_8:
        /*0034*/ 	.word	index@(_Z9scale_rowPdii)
        /*0038*/ 	.word	0x00000000


	//----- nvinfo : EIATTR_REGCOUNT
	.align		4
.L_9:
        /*003c*/ 	.byte	0x04, 0x2f
        /*003e*/ 	.short	(.L_11 - .L_10)
	.align		4
.L_10:
        /*0040*/ 	.word	index@(_Z12clear_columnPdii)
        /*0044*/ 	.word	0x0000000e


	//----- nvinfo : EIATTR_FRAME_SIZE
	.align		4
.L_11:
        /*0048*/ 	.byte	0x04, 0x11
        /*004a*/ 	.short	(.L_13 - .L_12)
	.align		4
.L_12:
        /*004c*/ 	.word	index@(_Z12clear_columnPdii)
        /*0050*/ 	.word	0x00000000


	//----- nvinfo : EIATTR_MIN_STACK_SIZE
	.align		4
.L_13:
        /*0054*/ 	.byte	0x04, 0x12
        /*0056*/ 	.short	(.L_15 - .L_14)
	.align		4
.L_14:
        /*0058*/ 	.word	index@(_Z12clear_columnPdii)
        /*005c*/ 	.word	0x00000000


	//----- nvinfo : EIATTR_MIN_STACK_SIZE
	.align		4
.L_15:
        /*0060*/ 	.byte	0x04, 0x12
        /*0062*/ 	.short	(.L_17 - .L_16)
	.align		4
.L_16:
        /*0064*/ 	.word	index@(_Z9scale_rowPdii)
        /*0068*/ 	.word	0x00000000


	//----- nvinfo : EIATTR_MIN_STACK_SIZE
	.align		4
.L_17:
        /*006c*/ 	.byte	0x04, 0x12
        /*006e*/ 	.short	(.L_19 - .L_18)
	.align		4
.L_18:
        /*0070*/ 	.word	index@(_Z24generate_identity_matrixPdi)
        /*0074*/ 	.word	0x00000000
.L_19:


//--------------------- .nv.compat                --------------------------
	.section	.nv.compat,"",@"SHT_CUDA_COMPAT_INFO"
	.align	4
        /*0000*/ 	.byte	0x02, 0x09, 0x00, 0x00, 0x02, 0x02, 0x01, 0x00, 0x02, 0x05, 0x05, 0x00, 0x03, 0x07, 0x01, 0x01
        /*0010*/ 	.byte	0x02, 0x03, 0x00, 0x00, 0x02, 0x06, 0x01, 0x00, 0x04, 0x0b, 0x08, 0x00, 0x01, 0x00, 0x00, 0x00
        /*0020*/ 	.byte	0x00, 0x00, 0x00, 0x00


//--------------------- .nv.info._Z12clear_columnPdii --------------------------
	.section	.nv.info._Z12clear_columnPdii,"",@"SHT_CUDA_INFO"
	.sectionflags	@""
	.align	4


	//----- nvinfo : EIATTR_CUDA_API_VERSION
	.align		4
        /*0000*/ 	.byte	0x04, 0x37
        /*0002*/ 	.short	(.L_21 - .L_20)
.L_20:
        /*0004*/ 	.word	0x00000082


	//----- nvinfo : EIATTR_KPARAM_INFO
	.align		4
.L_21:
        /*0008*/ 	.byte	0x04, 0x17
        /*000a*/ 	.short	(.L_23 - .L_22)
.L_22:
        /*000c*/ 	.word	0x00000000
        /*0010*/ 	.short	0x0002
        /*0012*/ 	.short	0x000c
        /*0014*/ 	.byte	0x00, 0xf0, 0x11, 0x00


	//----- nvinfo : EIATTR_KPARAM_INFO
	.align		4
.L_23:
        /*0018*/ 	.byte	0x04, 0x17
        /*001a*/ 	.short	(.L_25 - .L_24)
.L_24:
        /*001c*/ 	.word	0x00000000
        /*0020*/ 	.short	0x0001
        /*0022*/ 	.short	0x0008
        /*0024*/ 	.byte	0x00, 0xf0, 0x11, 0x00


	//----- nvinfo : EIATTR_KPARAM_INFO
	.align		4
.L_25:
        /*0028*/ 	.byte	0x04, 0x17
        /*002a*/ 	.short	(.L_27 - .L_26)
.L_26:
        /*002c*/ 	.word	0x00000000
        /*0030*/ 	.short	0x0000
        /*0032*/ 	.short	0x0000
        /*0034*/ 	.byte	0x00, 0xf5, 0x21, 0x00


	//----- nvinfo : EIATTR_SPARSE_MMA_MASK
	.align		4
.L_27:
        /*0038*/ 	.byte	0x03, 0x50
        /*003a*/ 	.short	0x0000


	//----- nvinfo : EIATTR_MAXREG_COUNT
	.align		4
        /*003c*/ 	.byte	0x03, 0x1b
        /*003e*/ 	.short	0x00ff


	//----- nvinfo : EIATTR_MERCURY_ISA_VERSION
	.align		4
        /*0040*/ 	.byte	0x03, 0x5f
        /*0042*/ 	.short	0x0101


	//----- nvinfo : EIATTR_VRC_CTA_INIT_COUNT
	.align		4
        /*0044*/ 	.byte	0x02, 0x4a
	.zero		1
	.zero		1


	//----- nvinfo : EIATTR_EXIT_INSTR_OFFSETS
	.align		4
        /*0048*/ 	.byte	0x04, 0x1c
        /*004a*/ 	.short	(.L_29 - .L_28)


	//   ....[0]....
.L_28:
        /*004c*/ 	.word	0x000000e0


	//   ....[1]....
        /*0050*/ 	.word	0x000001c0


	//----- nvinfo : EIATTR_CBANK_PARAM_SIZE
	.align		4
.L_29:
        /*0054*/ 	.byte	0x03, 0x19
        /*0056*/ 	.short	0x0010


	//----- nvinfo : EIATTR_PARAM_CBANK
	.align		4
        /*0058*/ 	.byte	0x04, 0x0a
        /*005a*/ 	.short	(.L_31 - .L_30)
	.align		4
.L_30:
        /*005c*/ 	.word	index@(.nv.constant0._Z12clear_columnPdii)
        /*0060*/ 	.short	0x0380
        /*0062*/ 	.short	0x0010


	//----- nvinfo : EIATTR_SW_WAR
	.align		4
.L_31:
        /*0064*/ 	.byte	0x04, 0x36
        /*0066*/ 	.short	(.L_33 - .L_32)
.L_32:
        /*0068*/ 	.word	0x00000008
.L_33:


//--------------------- .nv.info._Z9scale_rowPdii --------------------------
	.section	.nv.info._Z9scale_rowPdii,"",@"SHT_CUDA_INFO"
	.sectionflags	@""
	.align	4


	//----- nvinfo : EIATTR_CUDA_API_VERSION
	.align		4
        /*0000*/ 	.byte	0x04, 0x37
        /*0002*/ 	.short	(.L_35 - .L_34)
.L_34:
        /*0004*/ 	.word	0x00000082


	//----- nvinfo : EIATTR_KPARAM_INFO
	.align		4
.L_35:
        /*0008*/ 	.byte	0x04, 0x17
        /*000a*/ 	.short	(.L_37 - .L_36)
.L_36:
        /*000c*/ 	.word	0x00000000
        /*0010*/ 	.short	0x0002
        /*0012*/ 	.short	0x000c
        /*0014*/ 	.byte	0x00, 0xf0, 0x11, 0x00


	//----- nvinfo : EIATTR_KPARAM_INFO
	.align		4
.L_37:
        /*0018*/ 	.byte	0x04, 0x17
        /*001a*/ 	.short	(.L_39 - .L_38)
.L_38:
        /*001c*/ 	.word	0x00000000
        /*0020*/ 	.short	0x0001
        /*0022*/ 	.short	0x0008
        /*0024*/ 	.byte	0x00, 0xf0, 0x11, 0x00


	//----- nvinfo : EIATTR_KPARAM_INFO
	.align		4
.L_39:
        /*0028*/ 	.byte	0x04, 0x17
        /*002a*/ 	.short	(.L_41 - .L_40)
.L_40:
        /*002c*/ 	.word	0x00000000
        /*0030*/ 	.short	0x0000
        /*0032*/ 	.short	0x0000
        /*0034*/ 	.byte	0x00, 0xf5, 0x21, 0x00


	//----- nvinfo : EIATTR_SPARSE_MMA_MASK
	.align		4
.L_41:
        /*0038*/ 	.byte	0x03, 0x50
        /*003a*/ 	.short	0x0000


	//----- nvinfo : EIATTR_MAXREG_COUNT
	.align		4
        /*003c*/ 	.byte	0x03, 0x1b
        /*003e*/ 	.short	0x00ff


	//----- nvinfo : EIATTR_MERCURY_ISA_VERSION
	.align		4
        /*0040*/ 	.byte	0x03, 0x5f
        /*0042*/ 	.short	0x0101


	//----- nvinfo : EIATTR_VRC_CTA_INIT_COUNT
	.align		4
        /*0044*/ 	.byte	0x02, 0x4a
	.zero		1
	.zero		1


	//----- nvinfo : EIATTR_EXIT_INSTR_OFFSETS
	.align		4
        /*0048*/ 	.byte	0x04, 0x1c
        /*004a*/ 	.short	(.L_43 - .L_42)


	//   ....[0]....
.L_42:
        /*004c*/ 	.word	0x000000d0


	//   ....[1]....
        /*0050*/ 	.word	0x000002e0


	//----- nvinfo : EIATTR_CRS_STACK_SIZE
	.align		4
.L_43:
        /*0054*/ 	.byte	0x04, 0x1e
        /*0056*/ 	.short	(.L_45 - .L_44)
.L_44:
        /*0058*/ 	.word	0x00000000


	//----- nvinfo : EIATTR_CBANK_PARAM_SIZE
	.align		4
.L_45:
        /*005c*/ 	.byte	0x03, 0x19
        /*005e*/ 	.short	0x0010


	//----- nvinfo : EIATTR_PARAM_CBANK
	.align		4
        /*0060*/ 	.byte	0x04, 0x0a
        /*0062*/ 	.short	(.L_47 - .L_46)
	.align		4
.L_46:
        /*0064*/ 	.word	index@(.nv.constant0._Z9scale_rowPdii)
        /*0068*/ 	.short	0x0380
        /*006a*/ 	.short	0x0010


	//----- nvinfo : EIATTR_SW_WAR
	.align		4
.L_47:
        /*006c*/ 	.byte	0x04, 0x36
        /*006e*/ 	.short	(.L_49 - .L_48)
.L_48:
        /*0070*/ 	.word	0x00000008
.L_49:


//--------------------- .nv.info._Z24generate_identity_matrixPdi --------------------------
	.section	.nv.info._Z24generate_identity_matrixPdi,"",@"SHT_CUDA_INFO"
	.sectionflags	@""
	.align	4


	//----- nvinfo : EIATTR_CUDA_API_VERSION
	.align		4
        /*0000*/ 	.byte	0x04, 0x37
        /*0002*/ 	.short	(.L_51 - .L_50)
.L_50:
        /*0004*/ 	.word	0x00000082


	//----- nvinfo : EIATTR_KPARAM_INFO
	.align		4
.L_51:
        /*0008*/ 	.byte	0x04, 0x17
        /*000a*/ 	.short	(.L_53 - .L_52)
.L_52:
        /*000c*/ 	.word	0x00000000
        /*0010*/ 	.short	0x0001
        /*0012*/ 	.short	0x0008
        /*0014*/ 	.byte	0x00, 0xf0, 0x11, 0x00


	//----- nvinfo : EIATTR_KPARAM_INFO
	.align		4
.L_53:
        /*0018*/ 	.byte	0x04, 0x17
        /*001a*/ 	.short	(.L_55 - .L_54)
.L_54:
        /*001c*/ 	.word	0x00000000
        /*0020*/ 	.short	0x0000
        /*0022*/ 	.short	0x0000
        /*0024*/ 	.byte	0x00, 0xf5, 0x21, 0x00


	//----- nvinfo : EIATTR_SPARSE_MMA_MASK
	.align		4
.L_55:
        /*0028*/ 	.byte	0x03, 0x50
        /*002a*/ 	.short	0x0000


	//----- nvinfo : EIATTR_MAXREG_COUNT
	.align		4
        /*002c*/ 	.byte	0x03, 0x1b
        /*002e*/ 	.short	0x00ff


	//----- nvinfo : EIATTR_MERCURY_ISA_VERSION
	.align		4
        /*0030*/ 	.byte	0x03, 0x5f
        /*0032*/ 	.short	0x0101


	//----- nvinfo : EIATTR_VRC_CTA_INIT_COUNT
	.align		4
        /*0034*/ 	.byte	0x02, 0x4a
	.zero		1
	.zero		1


	//----- nvinfo : EIATTR_EXIT_INSTR_OFFSETS
	.align		4
        /*0038*/ 	.byte	0x04, 0x1c
        /*003a*/ 	.short	(.L_57 - .L_56)


	//   ....[0]....
.L_56:
        /*003c*/ 	.word	0x000000f0


	//   ....[1]....
        /*0040*/ 	.word	0x00000170


	//----- nvinfo : EIATTR_CBANK_PARAM_SIZE
	.align		4
.L_57:
        /*0044*/ 	.byte	0x03, 0x19
        /*0046*/ 	.short	0x000c


	//----- nvinfo : EIATTR_PARAM_CBANK
	.align		4
        /*0048*/ 	.byte	0x04, 0x0a
        /*004a*/ 	.short	(.L_59 - .L_58)
	.align		4
.L_58:
        /*004c*/ 	.word	index@(.nv.constant0._Z24generate_identity_matrixPdi)
        /*0050*/ 	.short	0x0380
        /*0052*/ 	.short	0x000c


	//----- nvinfo : EIATTR_SW_WAR
	.align		4
.L_59:
        /*0054*/ 	.byte	0x04, 0x36
        /*0056*/ 	.short	(.L_61 - .L_60)
.L_60:
        /*0058*/ 	.word	0x00000008
.L_61:


//--------------------- .nv.callgraph             --------------------------
	.section	.nv.callgraph,"",@"SHT_CUDA_CALLGRAPH"
	.align	4
	.sectionentsize	8
	.align		4
        /*0000*/ 	.word	0x00000000
	.align		4
        /*0004*/ 	.word	0xffffffff
	.align		4
        /*0008*/ 	.word	0x00000000
	.align		4
        /*000c*/ 	.word	0xfffffffe
	.align		4
        /*0010*/ 	.word	0x00000000
	.align		4
        /*0014*/ 	.word	0xfffffffd
	.align		4
        /*0018*/ 	.word	0x00000000
	.align		4
        /*001c*/ 	.word	0xfffffffc


//--------------------- .text._Z12clear_columnPdii --------------------------
	.section	.text._Z12clear_columnPdii,"ax",@progbits
	.align	128
        .global         _Z12clear_columnPdii
        .type           _Z12clear_columnPdii,@function
        .size           _Z12clear_columnPdii,(.L_x_11 - _Z12clear_columnPdii)
        .other          _Z12clear_columnPdii,@"STO_CUDA_ENTRY STV_DEFAULT"
_Z12clear_columnPdii:
.text._Z12clear_columnPdii:
[----:B------:R-:W-:Y:S01]  /*0000*/  LDC R1, c[0x0][0x37c] ;  /* 0x0000df00ff017b82 */ /* 0x000fe20000000800 */
[----:B------:R-:W0:Y:S07]  /*0010*/  S2R R3, SR_TID.Y ;  /* 0x0000000000037919 */ /* 0x000e2e0000002200 */
[----:B------:R-:W0:Y:S01]  /*0020*/  S2UR UR4, SR_CTAID.Y ;  /* 0x00000000000479c3 */ /* 0x000e220000002600 */
[----:B------:R-:W1:Y:S07]  /*0030*/  S2R R5, SR_TID.X ;  /* 0x0000000000057919 */ /* 0x000e6e0000002100 */
[----:B------:R-:W0:Y:S08]  /*0040*/  LDC R0, c[0x0][0x364] ;  /* 0x0000d900ff007b82 */ /* 0x000e300000000800 */
[----:B------:R-:W1:Y:S08]  /*0050*/  S2UR UR5, SR_CTAID.X ;  /* 0x00000000000579c3 */ /* 0x000e700000002500 */
[----:B------:R-:W1:Y:S08]  /*0060*/  LDC R2, c[0x0][0x360] ;  /* 0x0000d800ff027b82 */ /* 0x000e700000000800 */
[----:B------:R-:W2:Y:S01]  /*0070*/  LDC.64 R8, c[0x0][0x388] ;  /* 0x0000e200ff087b82 */ /* 0x000ea20000000a00 */
[----:B0-----:R-:W-:-:S02]  /*0080*/  IMAD R0, R0, UR4, R3 ;  /* 0x0000000400007c24 */ /* 0x001fc4000f8e0203 */
[----:B-1----:R-:W-:Y:S01]  /*0090*/  IMAD R2, R2, UR5, R5 ;  /* 0x0000000502027c24 */ /* 0x002fe2000f8e0205 */
[----:B--2---:R-:W-:Y:S02]  /*00a0*/  SHF.L.U32 R3, R8, 0x1, RZ ;  /* 0x0000000108037819 */ /* 0x004fe400000006ff */
[----:B------:R-:W-:-:S04]  /*00b0*/  ISETP.GE.AND P0, PT, R0, R8, PT ;  /* 0x000000080000720c */ /* 0x000fc80003f06270 */
[----:B------:R-:W-:-:S04]  /*00c0*/  ISETP.GE.OR P0, PT, R2, R3, P0 ;  /* 0x000000030200720c */ /* 0x000fc80000706670 */
[----:B------:R-:W-:-:S13]  /*00d0*/  ISETP.EQ.OR P0, PT, R0, R9, P0 ;  /* 0x000000090000720c */ /* 0x000fda0000702670 */
[----:B------:R-:W-:Y:S05]  /*00e0*/  @P0 EXIT ;  /* 0x000000000000094d */ /* 0x000fea0003800000 */
[----:B------:R-:W0:Y:S01]  /*00f0*/  LDC.64 R6, c[0x0][0x380] ;  /* 0x0000e000ff067b82 */ /* 0x000e220000000a00 */
[----:B------:R-:W1:Y:S01]  /*0100*/  LDCU.64 UR4, c[0x0][0x358] ;  /* 0x00006b00ff0477ac */ /* 0x000e620008000a00 */
[C---:B------:R-:W-:Y:S02]  /*0110*/  IMAD R5, R0.reuse, R3, R9 ;  /* 0x0000000300057224 */ /* 0x040fe400078e0209 */
[--C-:B------:R-:W-:Y:S02]  /*0120*/  IMAD R9, R3, R9, R2.reuse ;  /* 0x0000000903097224 */ /* 0x100fe400078e0202 */
[----:B------:R-:W-:Y:S02]  /*0130*/  IMAD R11, R0, R3, R2 ;  /* 0x00000003000b7224 */ /* 0x000fe400078e0202 */
[----:B0-----:R-:W-:-:S04]  /*0140*/  IMAD.WIDE R2, R5, 0x8, R6 ;  /* 0x0000000805027825 */ /* 0x001fc800078e0206 */
[--C-:B------:R-:W-:Y:S02]  /*0150*/  IMAD.WIDE R4, R9, 0x8, R6.reuse ;  /* 0x0000000809047825 */ /* 0x100fe400078e0206 */
[----:B-1----:R-:W2:Y:S02]  /*0160*/  LDG.E.64 R2, desc[UR4][R2.64] ;  /* 0x0000000402027981 */ /* 0x002ea4000c1e1b00 */
[----:B------:R-:W-:Y:S02]  /*0170*/  IMAD.WIDE R6, R11, 0x8, R6 ;  /* 0x000000080b067825 */ /* 0x000fe400078e0206 */
[----:B------:R-:W2:Y:S04]  /*0180*/  LDG.E.64 R4, desc[UR4][R4.64] ;  /* 0x0000000404047981 */ /* 0x000ea8000c1e1b00 */
[----:B------:R-:W2:Y:S02]  /*0190*/  LDG.E.64 R8, desc[UR4][R6.64] ;  /* 0x0000000406087981 */ /* 0x000ea4000c1e1b00 */
[----:B--2---:R-:W-:-:S07]  /*01a0*/  DFMA R8, -R2, R4, R8 ;  /* 0x000000040208722b */ /* 0x004fce0000000108 */
[----:B------:R-:W-:Y:S01]  /*01b0*/  STG.E.64 desc[UR4][R6.64], R8 ;  /* 0x0000000806007986 */ /* 0x000fe2000c101b04 */
[----:B------:R-:W-:Y:S05]  /*01c0*/  EXIT ;  /* 0x000000000000794d */ /* 0x000fea0003800000 */
.L_x_0:
[----:B------:R-:W-:-:S00]  /*01d0*/  BRA `(.L_x_0) ;  /* 0xfffffffc00fc7947 */ /* 0x000fc0000383ffff */
[----:B------:R-:W-:-:S00]  /*01e0*/  NOP ;  /* 0x0000000000007918 */ /* 0x000fc00000000000 */
        /* <DEDUP_REMOVED lines=9> */
.L_x_11:


//--------------------- .text._Z9scale_rowPdii    --------------------------
	.section	.text._Z9scale_rowPdii,"ax",@progbits
	.align	128
        .global         _Z9scale_rowPdii
        .type           _Z9scale_rowPdii,@function
        .size           _Z9scale_rowPdii,(.L_x_10 - _Z9scale_rowPdii)
        .other          _Z9scale_rowPdii,@"STO_CUDA_ENTRY STV_DEFAULT"
_Z9scale_rowPdii:
.text._Z9scale_rowPdii:
[----:B------:R-:W-:Y:S01]  /*0000*/  LDC R1, c[0x0][0x37c] ;  /* 0x0000df00ff017b82 */ /* 0x000fe20000000800 */
[----:B------:R-:W0:Y:S07]  /*0010*/  S2R R3, SR_TID.X ;  /* 0x0000000000037919 */ /* 0x000e2e0000002100 */
[----:B------:R-:W1:Y:S01]  /*0020*/  LDC R0, c[0x0][0x364] ;  /* 0x0000d900ff007b82 */ /* 0x000e620000000800 */
[----:B------:R-:W1:Y:S07]  /*0030*/  S2R R5, SR_TID.Y ;  /* 0x0000000000057919 */ /* 0x000e6e0000002200 */
[----:B------:R-:W0:Y:S08]  /*0040*/  S2UR UR5, SR_CTAID.X ;  /* 0x00000000000579c3 */ /* 0x000e300000002500 */
[----:B------:R-:W0:Y:S08]  /*0050*/  LDC R2, c[0x0][0x360] ;  /* 0x0000d800ff027b82 */ /* 0x000e300000000800 */
[----:B------:R-:W2:Y:S08]  /*0060*/  LDC.64 R8, c[0x0][0x388] ;  /* 0x0000e200ff087b82 */ /* 0x000eb00000000a00 */
[----:B------:R-:W1:Y:S01]  /*0070*/  S2UR UR4, SR_CTAID.Y ;  /* 0x00000000000479c3 */ /* 0x000e620000002600 */
[----:B0-----:R-:W-:-:S02]  /*0080*/  IMAD R2, R2, UR5, R3 ;  /* 0x0000000502027c24 */ /* 0x001fc4000f8e0203 */
[----:B--2---:R-:W-:-:S05]  /*0090*/  IMAD.SHL.U32 R3, R8, 0x2, RZ ;  /* 0x0000000208037824 */ /* 0x004fca00078e00ff */
[----:B------:R-:W-:Y:S01]  /*00a0*/  ISETP.GE.AND P0, PT, R2, R3, PT ;  /* 0x000000030200720c */ /* 0x000fe20003f06270 */
[----:B-1----:R-:W-:-:S05]  /*00b0*/  IMAD R0, R0, UR4, R5 ;  /* 0x0000000400007c24 */ /* 0x002fca000f8e0205 */
[----:B------:R-:W-:-:S13]  /*00c0*/  ISETP.NE.OR P0, PT, R0, R9, P0 ;  /* 0x000000090000720c */ /* 0x000fda0000705670 */
[----:B------:R-:W-:Y:S05]  /*00d0*/  @P0 EXIT ;  /* 0x000000000000094d */ /* 0x000fea0003800000 */
[----:B------:R-:W0:Y:S01]  /*00e0*/  LDC.64 R6, c[0x0][0x380] ;  /* 0x0000e000ff067b82 */ /* 0x000e220000000a00 */
[----:B------:R-:W1:Y:S01]  /*00f0*/  LDCU.64 UR4, c[0x0][0x358] ;  /* 0x00006b00ff0477ac */ /* 0x000e620008000a00 */
[----:B------:R-:W-:-:S05]  /*0100*/  IMAD R0, R3, R9, R9 ;  /* 0x0000000903007224 */ /* 0x000fca00078e0209 */
[----:B------:R-:W-:Y:S02]  /*0110*/  SHF.R.S32.HI R4, RZ, 0x1f, R0 ;  /* 0x0000001fff047819 */ /* 0x000fe40000011400 */
[----:B0-----:R-:W-:-:S04]  /*0120*/  LEA R6, P0, R0, R6, 0x3 ;  /* 0x0000000600067211 */ /* 0x001fc800078018ff */
[----:B------:R-:W-:Y:S02]  /*0130*/  LEA.HI.X R7, R0, R7, R4, 0x3, P0 ;  /* 0x0000000700077211 */ /* 0x000fe400000f1c04 */
[----:B------:R-:W0:Y:S04]  /*0140*/  LDC.64 R4, c[0x0][0x380] ;  /* 0x0000e000ff047b82 */ /* 0x000e280000000a00 */
[----:B-1----:R-:W2:Y:S01]  /*0150*/  LDG.E.64 R6, desc[UR4][R6.64] ;  /* 0x0000000406067981 */ /* 0x002ea2000c1e1b00 */
[----:B------:R-:W-:-:S04]  /*0160*/  IMAD R3, R3, R9, R2 ;  /* 0x0000000903037224 */ /* 0x000fc800078e0202 */
[----:B0-----:R-:W-:-:S05]  /*0170*/  IMAD.WIDE R4, R3, 0x8, R4 ;  /* 0x0000000803047825 */ /* 0x001fca00078e0204 */
[----:B------:R-:W3:Y:S01]  /*0180*/  LDG.E.64 R8, desc[UR4][R4.64] ;  /* 0x0000000404087981 */ /* 0x000ee2000c1e1b00 */
[----:B------:R-:W-:Y:S01]  /*0190*/  IMAD.MOV.U32 R2, RZ, RZ, 0x1 ;  /* 0x00000001ff027424 */ /* 0x000fe200078e00ff */
[----:B------:R-:W-:Y:S01]  /*01a0*/  BSSY.RECONVERGENT B0, `(.L_x_1) ;  /* 0x0000012000007945 */ /* 0x000fe20003800200 */
[----:B--2---:R-:W0:Y:S04]  /*01b0*/  MUFU.RCP64H R3, R7 ;  /* 0x0000000700037308 */ /* 0x004e280000001800 */
[----:B0-----:R-:W-:-:S08]  /*01c0*/  DFMA R10, -R6, R2, 1 ;  /* 0x3ff00000060a742b */ /* 0x001fd00000000102 */
[----:B------:R-:W-:Y:S01]  /*01d0*/  DFMA R10, R10, R10, R10 ;  /* 0x0000000a0a0a722b */ /* 0x000fe2000000000a */
[----:B---3--:R-:W-:-:S07]  /*01e0*/  FSETP.GEU.AND P1, PT, |R9|, 6.5827683646048100446e-37, PT ;  /* 0x036000000900780b */ /* 0x008fce0003f2e200 */
[----:B------:R-:W-:-:S08]  /*01f0*/  DFMA R10, R2, R10, R2 ;  /* 0x0000000a020a722b */ /* 0x000fd00000000002 */
[----:B------:R-:W-:-:S08]  /*0200*/  DFMA R2, -R6, R10, 1 ;  /* 0x3ff000000602742b */ /* 0x000fd0000000010a */
[----:B------:R-:W-:-:S08]  /*0210*/  DFMA R2, R10, R2, R10 ;  /* 0x000000020a02722b */ /* 0x000fd0000000000a */
[----:B------:R-:W-:-:S08]  /*0220*/  DMUL R10, R8, R2 ;  /* 0x00000002080a7228 */ /* 0x000fd00000000000 */
[----:B------:R-:W-:-:S08]  /*0230*/  DFMA R12, -R6, R10, R8 ;  /* 0x0000000a060c722b */ /* 0x000fd00000000108 */
[----:B------:R-:W-:-:S10]  /*0240*/  DFMA R2, R2, R12, R10 ;  /* 0x0000000c0202722b */ /* 0x000fd4000000000a */
[----:B------:R-:W-:-:S05]  /*0250*/  FFMA R0, RZ, R7, R3 ;  /* 0x00000007ff007223 */ /* 0x000fca0000000003 */
[----:B------:R-:W-:-:S13]  /*0260*/  FSETP.GT.AND P0, PT, |R0|, 1.469367938527859385e-39, PT ;  /* 0x001000000000780b */ /* 0x000fda0003f04200 */
[----:B------:R-:W-:Y:S05]  /*0270*/  @P0 BRA P1, `(.L_x_2) ;  /* 0x0000000000100947 */ /* 0x000fea0000800000 */
[----:B------:R-:W-:-:S07]  /*0280*/  MOV R0, 0x2a0 ;  /* 0x000002a000007802 */ /* 0x000fce0000000f00 */
[----:B------:R-:W-:Y:S05]  /*0290*/  CALL.REL.NOINC `($__internal_0_$__cuda_sm20_div_rn_f64_full) ;  /* 0x0000000000147944 */ /* 0x000fea0003c00000 */
[----:B------:R-:W-:Y:S02]  /*02a0*/  IMAD.MOV.U32 R2, RZ, RZ, R12 ;  /* 0x000000ffff027224 */ /* 0x000fe400078e000c */
[----:B------:R-:W-:-:S07]  /*02b0*/  IMAD.MOV.U32 R3, RZ, RZ, R13 ;  /* 0x000000ffff037224 */ /* 0x000fce00078e000d */
.L_x_2:
[----:B------:R-:W-:Y:S05]  /*02c0*/  BSYNC.RECONVERGENT B0 ;  /* 0x0000000000007941 */ /* 0x000fea0003800200 */
.L_x_1:
[----:B------:R-:W-:Y:S01]  /*02d0*/  STG.E.64 desc[UR4][R4.64], R2 ;  /* 0x0000000204007986 */ /* 0x000fe2000c101b04 */
[----:B------:R-:W-:Y:S05]  /*02e0*/  EXIT ;  /* 0x000000000000794d */ /* 0x000fea0003800000 */
        .weak           $__internal_0_$__cuda_sm20_div_rn_f64_full
        .type           $__internal_0_$__cuda_sm20_div_rn_f64_full,@function
        .size           $__internal_0_$__cuda_sm20_div_rn_f64_full,(.L_x_10 - $__internal_0_$__cuda_sm20_div_rn_f64_full)
$__internal_0_$__cuda_sm20_div_rn_f64_full:
[C---:B------:R-:W-:Y:S01]  /*02f0*/  FSETP.GEU.AND P0, PT, |R7|.reuse, 1.469367938527859385e-39, PT ;  /* 0x001000000700780b */ /* 0x040fe20003f0e200 */
[----:B------:R-:W-:Y:S01]  /*0300*/  IMAD.MOV.U32 R16, RZ, RZ, 0x1 ;  /* 0x00000001ff107424 */ /* 0x000fe200078e00ff */
[----:B------:R-:W-:Y:S01]  /*0310*/  LOP3.LUT R2, R7, 0x800fffff, RZ, 0xc0, !PT ;  /* 0x800fffff07027812 */ /* 0x000fe200078ec0ff */
[----:B------:R-:W-:Y:S01]  /*0320*/  BSSY.RECONVERGENT B1, `(.L_x_3) ;  /* 0x0000055000017945 */ /* 0x000fe20003800200 */
[C---:B------:R-:W-:Y:S02]  /*0330*/  FSETP.GEU.AND P2, PT, |R9|.reuse, 1.469367938527859385e-39, PT ;  /* 0x001000000900780b */ /* 0x040fe40003f4e200 */
[----:B------:R-:W-:Y:S01]  /*0340*/  LOP3.LUT R3, R2, 0x3ff00000, RZ, 0xfc, !PT ;  /* 0x3ff0000002037812 */ /* 0x000fe200078efcff */
[----:B------:R-:W-:Y:S01]  /*0350*/  IMAD.MOV.U32 R2, RZ, RZ, R6 ;  /* 0x000000ffff027224 */ /* 0x000fe200078e0006 */
[----:B------:R-:W-:Y:S02]  /*0360*/  LOP3.LUT R12, R9, 0x7ff00000, RZ, 0xc0, !PT ;  /* 0x7ff00000090c7812 */ /* 0x000fe400078ec0ff */
[----:B------:R-:W-:-:S03]  /*0370*/  LOP3.LUT R15, R7, 0x7ff00000, RZ, 0xc0, !PT ;  /* 0x7ff00000070f7812 */ /* 0x000fc600078ec0ff */
[----:B------:R-:W-:Y:S01]  /*0380*/  @!P0 DMUL R2, R6, 8.98846567431157953865e+307 ;  /* 0x7fe0000006028828 */ /* 0x000fe20000000000 */
[----:B------:R-:W-:-:S03]  /*0390*/  ISETP.GE.U32.AND P1, PT, R12, R15, PT ;  /* 0x0000000f0c00720c */ /* 0x000fc60003f26070 */
[----:B------:R-:W-:Y:S01]  /*03a0*/  @!P2 LOP3.LUT R13, R7, 0x7ff00000, RZ, 0xc0, !PT ;  /* 0x7ff00000070da812 */ /* 0x000fe200078ec0ff */
[----:B------:R-:W-:Y:S01]  /*03b0*/  @!P2 IMAD.MOV.U32 R18, RZ, RZ, RZ ;  /* 0x000000ffff12a224 */ /* 0x000fe200078e00ff */
[----:B------:R-:W0:Y:S02]  /*03c0*/  MUFU.RCP64H R17, R3 ;  /* 0x0000000300117308 */ /* 0x000e240000001800 */
[----:B------:R-:W-:Y:S01]  /*03d0*/  @!P2 ISETP.GE.U32.AND P3, PT, R12, R13, PT ;  /* 0x0000000d0c00a20c */ /* 0x000fe20003f66070 */
[----:B------:R-:W-:-:S05]  /*03e0*/  IMAD.MOV.U32 R13, RZ, RZ, 0x1ca00000 ;  /* 0x1ca00000ff0d7424 */ /* 0x000fca00078e00ff */
[----:B------:R-:W-:-:S04]  /*03f0*/  @!P2 SEL R19, R13, 0x63400000, !P3 ;  /* 0x634000000d13a807 */ /* 0x000fc80005800000 */
[----:B------:R-:W-:-:S04]  /*0400*/  @!P2 LOP3.LUT R19, R19, 0x80000000, R9, 0xf8, !PT ;  /* 0x800000001313a812 */ /* 0x000fc800078ef809 */
[----:B------:R-:W-:Y:S01]  /*0410*/  @!P2 LOP3.LUT R19, R19, 0x100000, RZ, 0xfc, !PT ;  /* 0x001000001313a812 */ /* 0x000fe200078efcff */
[----:B0-----:R-:W-:-:S08]  /*0420*/  DFMA R10, R16, -R2, 1 ;  /* 0x3ff00000100a742b */ /* 0x001fd00000000802 */
[----:B------:R-:W-:-:S08]  /*0430*/  DFMA R10, R10, R10, R10 ;  /* 0x0000000a0a0a722b */ /* 0x000fd0000000000a */
[----:B------:R-:W-:Y:S01]  /*0440*/  DFMA R16, R16, R10, R16 ;  /* 0x0000000a1010722b */ /* 0x000fe20000000010 */
[----:B------:R-:W-:Y:S01]  /*0450*/  SEL R11, R13, 0x63400000, !P1 ;  /* 0x634000000d0b7807 */ /* 0x000fe20004800000 */
[----:B------:R-:W-:-:S03]  /*0460*/  IMAD.MOV.U32 R10, RZ, RZ, R8 ;  /* 0x000000ffff0a7224 */ /* 0x000fc600078e0008 */
[----:B------:R-:W-:-:S03]  /*0470*/  LOP3.LUT R11, R11, 0x800fffff, R9, 0xf8, !PT ;  /* 0x800fffff0b0b7812 */ /* 0x000fc600078ef809 */
[----:B------:R-:W-:-:S03]  /*0480*/  DFMA R20, R16, -R2, 1 ;  /* 0x3ff000001014742b */ /* 0x000fc60000000802 */
[----:B------:R-:W-:-:S05]  /*0490*/  @!P2 DFMA R10, R10, 2, -R18 ;  /* 0x400000000a0aa82b */ /* 0x000fca0000000812 */
[----:B------:R-:W-:Y:S01]  /*04a0*/  DFMA R16, R16, R20, R16 ;  /* 0x000000141010722b */ /* 0x000fe20000000010 */
[----:B------:R-:W-:Y:S02]  /*04b0*/  IMAD.MOV.U32 R21, RZ, RZ, R12 ;  /* 0x000000ffff157224 */ /* 0x000fe400078e000c */
[----:B------:R-:W-:Y:S01]  /*04c0*/  IMAD.MOV.U32 R20, RZ, RZ, R15 ;  /* 0x000000ffff147224 */ /* 0x000fe200078e000f */
[----:B------:R-:W-:Y:S02]  /*04d0*/  @!P0 LOP3.LUT R20, R3, 0x7ff00000, RZ, 0xc0, !PT ;  /* 0x7ff0000003148812 */ /* 0x000fe400078ec0ff */
[----:B------:R-:W-:Y:S02]  /*04e0*/  @!P2 LOP3.LUT R21, R11, 0x7ff00000, RZ, 0xc0, !PT ;  /* 0x7ff000000b15a812 */ /* 0x000fe400078ec0ff */
[----:B------:R-:W-:Y:S01]  /*04f0*/  DMUL R18, R16, R10 ;  /* 0x0000000a10127228 */ /* 0x000fe20000000000 */
[----:B------:R-:W-:Y:S02]  /*0500*/  VIADD R23, R20, 0xffffffff ;  /* 0xffffffff14177836 */ /* 0x000fe40000000000 */
[----:B------:R-:W-:-:S05]  /*0510*/  VIADD R22, R21, 0xffffffff ;  /* 0xffffffff15167836 */ /* 0x000fca0000000000 */
[----:B------:R-:W-:Y:S01]  /*0520*/  DFMA R14, R18, -R2, R10 ;  /* 0x80000002120e722b */ /* 0x000fe2000000000a */
[----:B------:R-:W-:-:S04]  /*0530*/  ISETP.GT.U32.AND P0, PT, R22, 0x7feffffe, PT ;  /* 0x7feffffe1600780c */ /* 0x000fc80003f04070 */
[----:B------:R-:W-:-:S03]  /*0540*/  ISETP.GT.U32.OR P0, PT, R23, 0x7feffffe, P0 ;  /* 0x7feffffe1700780c */ /* 0x000fc60000704470 */
[----:B------:R-:W-:-:S10]  /*0550*/  DFMA R14, R16, R14, R18 ;  /* 0x0000000e100e722b */ /* 0x000fd40000000012 */
[----:B------:R-:W-:Y:S05]  /*0560*/  @P0 BRA `(.L_x_4) ;  /* 0x00000000006c0947 */ /* 0x000fea0003800000 */
[----:B------:R-:W-:-:S04]  /*0570*/  LOP3.LUT R9, R7, 0x7ff00000, RZ, 0xc0, !PT ;  /* 0x7ff0000007097812 */ /* 0x000fc800078ec0ff */
[CC--:B------:R-:W-:Y:S02]  /*0580*/  VIADDMNMX R8, R12.reuse, -R9.reuse, 0xb9600000, !PT ;  /* 0xb96000000c087446 */ /* 0x0c0fe40007800909 */
[----:B------:R-:W-:Y:S02]  /*0590*/  ISETP.GE.U32.AND P0, PT, R12, R9, PT ;  /* 0x000000090c00720c */ /* 0x000fe40003f06070 */
[----:B------:R-:W-:Y:S02]  /*05a0*/  VIMNMX R8, PT, PT, R8, 0x46a00000, PT ;  /* 0x46a0000008087848 */ /* 0x000fe40003fe0100 */
[----:B------:R-:W-:-:S05]  /*05b0*/  SEL R13, R13, 0x63400000, !P0 ;  /* 0x634000000d0d7807 */ /* 0x000fca0004000000 */
[----:B------:R-:W-:Y:S02]  /*05c0*/  IMAD.IADD R16, R8, 0x1, -R13 ;  /* 0x0000000108107824 */ /* 0x000fe400078e0a0d */
[----:B------:R-:W-:Y:S02]  /*05d0*/  IMAD.MOV.U32 R8, RZ, RZ, RZ ;  /* 0x000000ffff087224 */ /* 0x000fe400078e00ff */
[----:B------:R-:W-:-:S06]  /*05e0*/  VIADD R9, R16, 0x7fe00000 ;  /* 0x7fe0000010097836 */ /* 0x000fcc0000000000 */
[----:B------:R-:W-:-:S10]  /*05f0*/  DMUL R12, R14, R8 ;  /* 0x000000080e0c7228 */ /* 0x000fd40000000000 */
[----:B------:R-:W-:-:S13]  /*0600*/  FSETP.GTU.AND P0, PT, |R13|, 1.469367938527859385e-39, PT ;  /* 0x001000000d00780b */ /* 0x000fda0003f0c200 */
[----:B------:R-:W-:Y:S05]  /*0610*/  @P0 BRA `(.L_x_5) ;  /* 0x0000000000940947 */ /* 0x000fea0003800000 */
[----:B------:R-:W-:Y:S01]  /*0620*/  DFMA R2, R14, -R2, R10 ;  /* 0x800000020e02722b */ /* 0x000fe2000000000a */
[----:B------:R-:W-:-:S09]  /*0630*/  IMAD.MOV.U32 R8, RZ, RZ, RZ ;  /* 0x000000ffff087224 */ /* 0x000fd200078e00ff */
[C---:B------:R-:W-:Y:S02]  /*0640*/  FSETP.NEU.AND P0, PT, R3.reuse, RZ, PT ;  /* 0x000000ff0300720b */ /* 0x040fe40003f0d000 */
[----:B------:R-:W-:-:S04]  /*0650*/  LOP3.LUT R7, R3, 0x80000000, R7, 0x48, !PT ;  /* 0x8000000003077812 */ /* 0x000fc800078e4807 */
[----:B------:R-:W-:-:S07]  /*0660*/  LOP3.LUT R9, R7, R9, RZ, 0xfc, !PT ;  /* 0x0000000907097212 */ /* 0x000fce00078efcff */
[----:B------:R-:W-:Y:S05]  /*0670*/  @!P0 BRA `(.L_x_5) ;  /* 0x00000000007c8947 */ /* 0x000fea0003800000 */
[----:B------:R-:W-:Y:S01]  /*0680*/  IMAD.MOV R3, RZ, RZ, -R16 ;  /* 0x000000ffff037224 */ /* 0x000fe200078e0a10 */
[----:B------:R-:W-:Y:S01]  /*0690*/  DMUL.RP R8, R14, R8 ;  /* 0x000000080e087228 */ /* 0x000fe20000008000 */
[----:B------:R-:W-:-:S06]  /*06a0*/  IMAD.MOV.U32 R2, RZ, RZ, RZ ;  /* 0x000000ffff027224 */ /* 0x000fcc00078e00ff */
[----:B------:R-:W-:-:S03]  /*06b0*/  DFMA R2, R12, -R2, R14 ;  /* 0x800000020c02722b */ /* 0x000fc6000000000e */
[----:B------:R-:W-:-:S03]  /*06c0*/  LOP3.LUT R7, R9, R7, RZ, 0x3c, !PT ;  /* 0x0000000709077212 */ /* 0x000fc600078e3cff */
[----:B------:R-:W-:-:S04]  /*06d0*/  IADD3 R2, PT, PT, -R16, -0x43300000, RZ ;  /* 0xbcd0000010027810 */ /* 0x000fc80007ffe1ff */
[----:B------:R-:W-:-:S04]  /*06e0*/  FSETP.NEU.AND P0, PT, |R3|, R2, PT ;  /* 0x000000020300720b */ /* 0x000fc80003f0d200 */
[----:B------:R-:W-:Y:S02]  /*06f0*/  FSEL R12, R8, R12, !P0 ;  /* 0x0000000c080c7208 */ /* 0x000fe40004000000 */
[----:B------:R-:W-:Y:S01]  /*0700*/  FSEL R13, R7, R13, !P0 ;  /* 0x0000000d070d7208 */ /* 0x000fe20004000000 */
[----:B------:R-:W-:Y:S06]  /*0710*/  BRA `(.L_x_5) ;  /* 0x0000000000547947 */ /* 0x000fec0003800000 */
.L_x_4:
[----:B------:R-:W-:-:S14]  /*0720*/  DSETP.NAN.AND P0, PT, R8, R8, PT ;  /* 0x000000080800722a */ /* 0x000fdc0003f08000 */
[----:B------:R-:W-:Y:S05]  /*0730*/  @P0 BRA `(.L_x_6) ;  /* 0x0000000000440947 */ /* 0x000fea0003800000 */
[----:B------:R-:W-:-:S14]  /*0740*/  DSETP.NAN.AND P0, PT, R6, R6, PT ;  /* 0x000000060600722a */ /* 0x000fdc0003f08000 */
[----:B------:R-:W-:Y:S05]  /*0750*/  @P0 BRA `(.L_x_7) ;  /* 0x0000000000300947 */ /* 0x000fea0003800000 */
[----:B------:R-:W-:Y:S01]  /*0760*/  ISETP.NE.AND P0, PT, R21, R20, PT ;  /* 0x000000141500720c */ /* 0x000fe20003f05270 */
[----:B------:R-:W-:Y:S02]  /*0770*/  IMAD.MOV.U32 R12, RZ, RZ, 0x0 ;  /* 0x00000000ff0c7424 */ /* 0x000fe400078e00ff */
[----:B------:R-:W-:-:S10]  /*0780*/  IMAD.MOV.U32 R13, RZ, RZ, -0x80000 ;  /* 0xfff80000ff0d7424 */ /* 0x000fd400078e00ff */
[----:B------:R-:W-:Y:S05]  /*0790*/  @!P0 BRA `(.L_x_5) ;  /* 0x0000000000348947 */ /* 0x000fea0003800000 */
[----:B------:R-:W-:Y:S02]  /*07a0*/  ISETP.NE.AND P0, PT, R21, 0x7ff00000, PT ;  /* 0x7ff000001500780c */ /* 0x000fe40003f05270 */
[----:B------:R-:W-:Y:S02]  /*07b0*/  LOP3.LUT R13, R9, 0x80000000, R7, 0x48, !PT ;  /* 0x80000000090d7812 */ /* 0x000fe400078e4807 */
[----:B------:R-:W-:-:S13]  /*07c0*/  ISETP.EQ.OR P0, PT, R20, RZ, !P0 ;  /* 0x000000ff1400720c */ /* 0x000fda0004702670 */
[----:B------:R-:W-:Y:S01]  /*07d0*/  @P0 LOP3.LUT R2, R13, 0x7ff00000, RZ, 0xfc, !PT ;  /* 0x7ff000000d020812 */ /* 0x000fe200078efcff */
[----:B------:R-:W-:Y:S02]  /*07e0*/  @!P0 IMAD.MOV.U32 R12, RZ, RZ, RZ ;  /* 0x000000ffff0c8224 */ /* 0x000fe400078e00ff */
[----:B------:R-:W-:Y:S02]  /*07f0*/  @P0 IMAD.MOV.U32 R12, RZ, RZ, RZ ;  /* 0x000000ffff0c0224 */ /* 0x000fe400078e00ff */
[----:B------:R-:W-:Y:S01]  /*0800*/  @P0 IMAD.MOV.U32 R13, RZ, RZ, R2 ;  /* 0x000000ffff0d0224 */ /* 0x000fe200078e0002 */
[----:B------:R-:W-:Y:S06]  /*0810*/  BRA `(.L_x_5) ;  /* 0x0000000000147947 */ /* 0x000fec0003800000 */
.L_x_7:
[----:B------:R-:W-:Y:S01]  /*0820*/  LOP3.LUT R13, R7, 0x80000, RZ, 0xfc, !PT ;  /* 0x00080000070d7812 */ /* 0x000fe200078efcff */
[----:B------:R-:W-:Y:S01]  /*0830*/  IMAD.MOV.U32 R12, RZ, RZ, R6 ;  /* 0x000000ffff0c7224 */ /* 0x000fe200078e0006 */
[----:B------:R-:W-:Y:S06]  /*0840*/  BRA `(.L_x_5) ;  /* 0x0000000000087947 */ /* 0x000fec0003800000 */
.L_x_6:
[----:B------:R-:W-:Y:S01]  /*0850*/  LOP3.LUT R13, R9, 0x80000, RZ, 0xfc, !PT ;  /* 0x00080000090d7812 */ /* 0x000fe200078efcff */
[----:B------:R-:W-:-:S07]  /*0860*/  IMAD.MOV.U32 R12, RZ, RZ, R8 ;  /* 0x000000ffff0c7224 */ /* 0x000fce00078e0008 */
.L_x_5:
[----:B------:R-:W-:Y:S05]  /*0870*/  BSYNC.RECONVERGENT B1 ;  /* 0x0000000000017941 */ /* 0x000fea0003800200 */
.L_x_3:
[----:B------:R-:W-:Y:S02]  /*0880*/  IMAD.MOV.U32 R2, RZ, RZ, R0 ;  /* 0x000000ffff027224 */ /* 0x000fe400078e0000 */
[----:B------:R-:W-:-:S04]  /*0890*/  IMAD.MOV.U32 R3, RZ, RZ, 0x0 ;  /* 0x00000000ff037424 */ /* 0x000fc800078e00ff */
[----:B------:R-:W-:Y:S05]  /*08a0*/  RET.REL.NODEC R2 `(_Z9scale_rowPdii) ;  /* 0xfffffff402d47950 */ /* 0x000fea0003c3ffff */
.L_x_8:
        /* <DEDUP_REMOVED lines=13> */
.L_x_10:


//--------------------- .text._Z24generate_identity_matrixPdi --------------------------
	.section	.text._Z24generate_identity_matrixPdi,"ax",@progbits
	.align	128
        .global         _Z24generate_identity_matrixPdi
        .type           _Z24generate_identity_matrixPdi,@function
        .size           _Z24generate_identity_matrixPdi,(.L_x_13 - _Z24generate_identity_matrixPdi)
        .other          _Z24generate_identity_matrixPdi,@"STO_CUDA_ENTRY STV_DEFAULT"
_Z24generate_identity_matrixPdi:
.text._Z24generate_identity_matrixPdi:
[----:B------:R-:W-:Y:S01]  /*0000*/  LDC R1, c[0x0][0x37c] ;  /* 0x0000df00ff017b82 */ /* 0x000fe20000000800 */
[----:B------:R-:W0:Y:S07]  /*0010*/  S2R R2, SR_TID.X ;  /* 0x0000000000027919 */ /* 0x000e2e0000002100 */
[----:B------:R-:W1:Y:S01]  /*0020*/  LDC R0, c[0x0][0x364] ;  /* 0x0000d900ff007b82 */ /* 0x000e620000000800 */
[----:B------:R-:W2:Y:S01]  /*0030*/  LDCU UR7, c[0x0][0x388] ;  /* 0x00007100ff0777ac */ /* 0x000ea20008000800 */
[----:B------:R-:W1:Y:S06]  /*0040*/  S2R R3, SR_TID.Y ;  /* 0x0000000000037919 */ /* 0x000e6c0000002200 */
[----:B------:R-:W0:Y:S08]  /*0050*/  S2UR UR6, SR_CTAID.X ;  /* 0x00000000000679c3 */ /* 0x000e300000002500 */
[----:B------:R-:W0:Y:S01]  /*0060*/  LDC R5, c[0x0][0x360] ;  /* 0x0000d800ff057b82 */ /* 0x000e220000000800 */
[----:B--2---:R-:W-:-:S07]  /*0070*/  USHF.L.U32 UR4, UR7, 0x1, URZ ;  /* 0x0000000107047899 */ /* 0x004fce00080006ff */
[----:B------:R-:W1:Y:S01]  /*0080*/  S2UR UR5, SR_CTAID.Y ;  /* 0x00000000000579c3 */ /* 0x000e620000002600 */
[----:B0-----:R-:W-:-:S05]  /*0090*/  IMAD R5, R5, UR6, R2 ;  /* 0x0000000605057c24 */ /* 0x001fca000f8e0202 */
[C---:B------:R-:W-:Y:S01]  /*00a0*/  ISETP.GE.AND P0, PT, R5.reuse, UR4, PT ;  /* 0x0000000405007c0c */ /* 0x040fe2000bf06270 */
[----:B-1----:R-:W-:Y:S01]  /*00b0*/  IMAD R0, R0, UR5, R3 ;  /* 0x0000000500007c24 */ /* 0x002fe2000f8e0203 */
[----:B------:R-:W-:-:S04]  /*00c0*/  IADD3 R3, PT, PT, R5, -UR7, RZ ;  /* 0x8000000705037c10 */ /* 0x000fc8000fffe0ff */
[----:B------:R-:W-:-:S04]  /*00d0*/  ISETP.GE.OR P0, PT, R0, UR7, P0 ;  /* 0x0000000700007c0c */ /* 0x000fc80008706670 */
[----:B------:R-:W-:-:S13]  /*00e0*/  ISETP.NE.OR P0, PT, R0, R3, P0 ;  /* 0x000000030000720c */ /* 0x000fda0000705670 */
[----:B------:R-:W-:Y:S05]  /*00f0*/  @P0 EXIT ;  /* 0x000000000000094d */ /* 0x000fea0003800000 */
[----:B------:R-:W0:Y:S01]  /*0100*/  LDC.64 R2, c[0x0][0x380] ;  /* 0x0000e000ff027b82 */ /* 0x000e220000000a00 */
[----:B------:R-:W1:Y:S01]  /*0110*/  LDCU.64 UR6, c[0x0][0x358] ;  /* 0x00006b00ff0677ac */ /* 0x000e620008000a00 */
[----:B------:R-:W-:Y:S02]  /*0120*/  IMAD R7, R0, UR4, R5 ;  /* 0x0000000400077c24 */ /* 0x000fe4000f8e0205 */
[----:B------:R-:W-:Y:S01]  /*0130*/  HFMA2 R4, -RZ, RZ, 0, 0 ;  /* 0x00000000ff047431 */ /* 0x000fe200000001ff */
[----:B------:R-:W-:Y:S01]  /*0140*/  MOV R5, 0x3ff00000 ;  /* 0x3ff0000000057802 */ /* 0x000fe20000000f00 */
[----:B0-----:R-:W-:-:S05]  /*0150*/  IMAD.WIDE R2, R7, 0x8, R2 ;  /* 0x0000000807027825 */ /* 0x001fca00078e0202 */
[----:B-1----:R-:W-:Y:S01]  /*0160*/  STG.E.64 desc[UR6][R2.64], R4 ;  /* 0x0000000402007986 */ /* 0x002fe2000c101b06 */
[----:B------:R-:W-:Y:S05]  /*0170*/  EXIT ;  /* 0x000000000000794d */ /* 0x000fea0003800000 */
.L_x_9:
        /* <DEDUP_REMOVED lines=16> */
.L_x_13:


//--------------------- .nv.shared.reserved.0     --------------------------
	.section	.nv.shared.reserved.0,"aw",@nobits
	.weak		__nv_reservedSMEM_offset_0_alias
	.size		__nv_reservedSMEM_offset_0_alias, 0, 64
	.other		__nv_reservedSMEM_offset_0_alias,@"STO_CUDA_RESERVED_SHARED STV_DEFAULT"
__nv_reservedSMEM_offset_0_alias:
	.zero		0
	.zero		64


//--------------------- .nv.constant0._Z12clear_columnPdii --------------------------
	.section	.nv.constant0._Z12clear_columnPdii,"a",@progbits
	.sectionflags	@""
	.align	4
.nv.constant0._Z12clear_columnPdii:
	.zero		912


//--------------------- .nv.constant0._Z9scale_rowPdii --------------------------
	.section	.nv.constant0._Z9scale_rowPdii,"a",@progbits
	.sectionflags	@""
	.align	4
.nv.constant0._Z9scale_rowPdii:
	.zero		912


//--------------------- .nv.constant0._Z24generate_identity_matrixPdi --------------------------
	.section	.nv.constant0._Z24generate_identity_matrixPdi,"a",@progbits
	.sectionflags	@""
	.align	4
.nv.constant0._Z24generate_identity_matrixPdi:
	.zero		908


//--------------------- SYMBOLS --------------------------

	.type		.nv.reservedSmem.offset0,@object
	.size		.nv.reservedSmem.offset0,0x4
